	.headerflags	@"EF_CUDA_TEXMODE_UNIFIED EF_CUDA_64BIT_ADDRESS EF_CUDA_ACCELERATORS EF_CUDA_SM90 EF_CUDA_VIRTUAL_SM(EF_CUDA_SM90)"
	.elftype	@"ET_EXEC"


//--------------------- .nv.info                  --------------------------
	.section	.nv.info,"",@"SHT_CUDA_INFO"
	.align	4


	//----- nvinfo : EIATTR_REGCOUNT
	.align		4
        /*0000*/ 	.byte	0x04, 0x2f
        /*0002*/ 	.short	(.L_1 - .L_0)
	.align		4
.L_0:
        /*0004*/ 	.word	index@(triton_poi_fused_repeat_5)
        /*0008*/ 	.word	0x0000000c


	//----- nvinfo : EIATTR_MIN_STACK_SIZE
	.align		4
.L_1:
        /*000c*/ 	.byte	0x04, 0x12
        /*000e*/ 	.short	(.L_3 - .L_2)
	.align		4
.L_2:
        /*0010*/ 	.word	index@(triton_poi_fused_repeat_5)
        /*0014*/ 	.word	0x00000000


	//----- nvinfo : EIATTR_FRAME_SIZE
	.align		4
.L_3:
        /*0018*/ 	.byte	0x04, 0x11
        /*001a*/ 	.short	(.L_5 - .L_4)
	.align		4
.L_4:
        /*001c*/ 	.word	index@(triton_poi_fused_repeat_5)
        /*0020*/ 	.word	0x00000000


	//----- nvinfo : EIATTR_MIN_STACK_SIZE
	.align		4
.L_5:
        /*0024*/ 	.byte	0x04, 0x12
        /*0026*/ 	.short	(.L_7 - .L_6)
	.align		4
.L_6:
        /*0028*/ 	.word	index@(triton_poi_fused_repeat_5)
        /*002c*/ 	.word	0x00000000
.L_7:


//--------------------- .nv.info.triton_poi_fused_repeat_5 --------------------------
	.section	.nv.info.triton_poi_fused_repeat_5,"",@"SHT_CUDA_INFO"
	.sectionflags	@""
	.align	4


	//----- nvinfo : EIATTR_CUDA_API_VERSION
	.align		4
        /*0000*/ 	.byte	0x04, 0x37
        /*0002*/ 	.short	(.L_9 - .L_8)
.L_8:
        /*0004*/ 	.word	0x0000007c


	//----- nvinfo : EIATTR_KPARAM_INFO
	.align		4
.L_9:
        /*0008*/ 	.byte	0x04, 0x17
        /*000a*/ 	.short	(.L_11 - .L_10)
.L_10:
        /*000c*/ 	.word	0x00000000
        /*0010*/ 	.short	0x0002
        /*0012*/ 	.short	0x0010
        /*0014*/ 	.byte	0x00, 0xf0, 0x11, 0x00


	//----- nvinfo : EIATTR_KPARAM_INFO
	.align		4
.L_11:
        /*0018*/ 	.byte	0x04, 0x17
        /*001a*/ 	.short	(.L_13 - .L_12)
.L_12:
        /*001c*/ 	.word	0x00000000
        /*0020*/ 	.short	0x0001
        /*0022*/ 	.short	0x0008
        /*0024*/ 	.byte	0x00, 0xf4, 0x21, 0x00


	//----- nvinfo : EIATTR_KPARAM_INFO
	.align		4
.L_13:
        /*0028*/ 	.byte	0x04, 0x17
        /*002a*/ 	.short	(.L_15 - .L_14)
.L_14:
        /*002c*/ 	.word	0x00000000
        /*0030*/ 	.short	0x0000
        /*0032*/ 	.short	0x0000
        /*0034*/ 	.byte	0x00, 0xf4, 0x21, 0x00


	//----- nvinfo : EIATTR_SPARSE_MMA_MASK
	.align		4
.L_15:
        /*0038*/ 	.byte	0x03, 0x50
        /*003a*/ 	.short	0x0000


	//----- nvinfo : EIATTR_MAXREG_COUNT
	.align		4
        /*003c*/ 	.byte	0x03, 0x1b
        /*003e*/ 	.short	0x00ff


	//----- nvinfo : EIATTR_EXIT_INSTR_OFFSETS
	.align		4
        /*0040*/ 	.byte	0x04, 0x1c
        /*0042*/ 	.short	(.L_17 - .L_16)


	//   ....[0]....
.L_16:
        /*0044*/ 	.word	0x00000150


	//   ....[1]....
        /*0048*/ 	.word	0x00000170


	//----- nvinfo : EIATTR_REQNTID
	.align		4
.L_17:
        /*004c*/ 	.byte	0x04, 0x10
        /*004e*/ 	.short	(.L_19 - .L_18)
.L_18:
        /*0050*/ 	.word	0x00000080
        /*0054*/ 	.word	0x00000001
        /*0058*/ 	.word	0x00000001


	//----- nvinfo : EIATTR_CRS_STACK_SIZE
	.align		4
.L_19:
        /*005c*/ 	.byte	0x04, 0x1e
        /*005e*/ 	.short	(.L_21 - .L_20)
.L_20:
        /*0060*/ 	.word	0x00000000


	//----- nvinfo : EIATTR_CBANK_PARAM_SIZE
	.align		4
.L_21:
        /*0064*/ 	.byte	0x03, 0x19
        /*0066*/ 	.short	0x0014


	//----- nvinfo : EIATTR_PARAM_CBANK
	.align		4
        /*0068*/ 	.byte	0x04, 0x0a
        /*006a*/ 	.short	(.L_23 - .L_22)
	.align		4
.L_22:
        /*006c*/ 	.word	index@(.nv.constant0.triton_poi_fused_repeat_5)
        /*0070*/ 	.short	0x0210
        /*0072*/ 	.short	0x0014


	//----- nvinfo : EIATTR_SW_WAR
	.align		4
.L_23:
        /*0074*/ 	.byte	0x04, 0x36
        /*0076*/ 	.short	(.L_25 - .L_24)
.L_24:
        /*0078*/ 	.word	0x00000008
.L_25:


//--------------------- .nv.callgraph             --------------------------
	.section	.nv.callgraph,"",@"SHT_CUDA_CALLGRAPH"
	.align	4
	.sectionentsize	8
	.align		4
        /*0000*/ 	.word	0x00000000
	.align		4
        /*0004*/ 	.word	0xffffffff
	.align		4
        /*0008*/ 	.word	0x00000000
	.align		4
        /*000c*/ 	.word	0xfffffffe
	.align		4
        /*0010*/ 	.word	0x00000000
	.align		4
        /*0014*/ 	.word	0xfffffffd
	.align		4
        /*0018*/ 	.word	0x00000000
	.align		4
        /*001c*/ 	.word	0xfffffffc


//--------------------- .text.triton_poi_fused_repeat_5 --------------------------
	.section	.text.triton_poi_fused_repeat_5,"ax",@progbits
	.align	128
        .global         triton_poi_fused_repeat_5
        .type           triton_poi_fused_repeat_5,@function
        .size           triton_poi_fused_repeat_5,(.L_x_3 - triton_poi_fused_repeat_5)
        .other          triton_poi_fused_repeat_5,@"STO_CUDA_ENTRY STV_DEFAULT"
triton_poi_fused_repeat_5:
.text.triton_poi_fused_repeat_5:
[----:B------:R-:W0:Y:S02]  /*0000*/  LDC R1, c[0x0][0x28] ;  /* 0x00000a00ff017b82 */ /* 0x000e240000000800 */
[----:B------:R-:W1:Y:S01]  /*0010*/  S2R R0, SR_TID.X ;  /* 0x0000000000007919 */ /* 0x000e620000002100 */
[----:B------:R-:W2:Y:S01]  /*0020*/  LDC.64 R4, c[0x0][0x218] ;  /* 0x00008600ff047b82 */ /* 0x000ea20000000a00 */
[----:B------:R-:W-:Y:S01]  /*0030*/  ULDC.64 UR4, c[0x0][0x208] ;  /* 0x0000820000047ab9 */ /* 0x000fe20000000a00 */
[----:B------:R-:W-:Y:S01]  /*0040*/  BSSY B0, `(.L_x_0) ;  /* 0x0000010000007945 */ /* 0x000fe20003800000 */
[----:B------:R-:W3:Y:S05]  /*0050*/  S2R R7, SR_CTAID.X ;  /* 0x0000000000077919 */ /* 0x000eea0000002500 */
[----:B------:R-:W4:Y:S01]  /*0060*/  LDC.64 R2, c[0x0][0x210] ;  /* 0x00008400ff027b82 */ /* 0x000f220000000a00 */
[----:B-1----:R-:W-:-:S02]  /*0070*/  LOP3.LUT R0, R0, 0x7f, RZ, 0xc0, !PT ;  /* 0x0000007f00007812 */ /* 0x002fc400078ec0ff */
[----:B---3--:R-:W-:-:S03]  /*0080*/  SHF.R.S32.HI R6, RZ, 0x18, R7 ;  /* 0x00000018ff067819 */ /* 0x008fc60000011407 */
[----:B------:R-:W-:Y:S01]  /*0090*/  IMAD R7, R7, 0x80, R0 ;  /* 0x0000008007077824 */ /* 0x000fe200078e0200 */
[----:B------:R-:W-:-:S03]  /*00a0*/  SGXT R0, R6, 0x1 ;  /* 0x000000010600781a */ /* 0x000fc60000000200 */
[C---:B--2---:R-:W-:Y:S01]  /*00b0*/  IMAD.WIDE R4, R7.reuse, 0x4, R4 ;  /* 0x0000000407047825 */ /* 0x044fe200078e0204 */
[----:B------:R-:W-:Y:S02]  /*00c0*/  ISETP.GE.AND P0, PT, R7, 0x400, PT ;  /* 0x000004000700780c */ /* 0x000fe40003f06270 */
[----:B------:R-:W-:-:S04]  /*00d0*/  LEA.HI R0, R0, R7, RZ, 0x8 ;  /* 0x0000000700007211 */ /* 0x000fc800078f40ff */
[----:B------:R-:W-:-:S05]  /*00e0*/  LOP3.LUT R0, R0, 0xffffff00, RZ, 0xc0, !PT ;  /* 0xffffff0000007812 */ /* 0x000fca00078ec0ff */
[----:B------:R-:W-:Y:S02]  /*00f0*/  IMAD.IADD R9, R7, 0x1, -R0 ;  /* 0x0000000107097824 */ /* 0x000fe400078e0a00 */
[----:B------:R-:W-:Y:S02]  /*0100*/  IMAD.MOV.U32 R7, RZ, RZ, RZ ;  /* 0x000000ffff077224 */ /* 0x000fe400078e00ff */
[----:B----4-:R-:W-:Y:S01]  /*0110*/  IMAD.WIDE R2, R9, 0x4, R2 ;  /* 0x0000000409027825 */ /* 0x010fe200078e0202 */
[----:B------:R-:W-:Y:S06]  /*0120*/  @P0 BRA `(.L_x_1) ;  /* 0x0000000000040947 */ /* 0x000fec0003800000 */
[----:B------:R1:W5:Y:S02]  /*0130*/  LDG.E R7, desc[UR4][R2.64] ;  /* 0x0000000402077981 */ /* 0x000364000c1e1900 */
.L_x_1:
[----:B------:R-:W-:Y:S05]  /*0140*/  BSYNC B0 ;  /* 0x0000000000007941 */ /* 0x000fea0003800000 */
.L_x_0:
[----:B------:R-:W-:Y:S05]  /*0150*/  @P0 EXIT ;  /* 0x000000000000094d */ /* 0x000fea0003800000 */
[----:B-----5:R-:W-:Y:S01]  /*0160*/  STG.E desc[UR4][R4.64], R7 ;  /* 0x0000000704007986 */ /* 0x020fe2000c101904 */
[----:B------:R-:W-:Y:S05]  /*0170*/  EXIT ;  /* 0x000000000000794d */ /* 0x000fea0003800000 */
.L_x_2:
[----:B------:R-:W-:-:S00]  /*0180*/  BRA `(.L_x_2) ;  /* 0xfffffffc00fc7947 */ /* 0x000fc0000383ffff */
[----:B------:R-:W-:-:S00]  /*0190*/  NOP ;  /* 0x0000000000007918 */ /* 0x000fc00000000000 */
        /* <DEDUP_REMOVED lines=14> */
.L_x_3:


//--------------------- .nv.constant0.triton_poi_fused_repeat_5 --------------------------
	.section	.nv.constant0.triton_poi_fused_repeat_5,"a",@progbits
	.sectionflags	@""
	.align	4
.nv.constant0.triton_poi_fused_repeat_5:
	.zero		548
